//
// Generated by NVIDIA NVVM Compiler
//
// Compiler Build ID: CL-36424714
// Cuda compilation tools, release 13.0, V13.0.88
// Based on NVVM 20.0.0
//

.version 9.0
.target sm_100
.address_size 64

	// .globl	_Z22_fourier_filter_kernelPA2_dPKiS2_S2_PKdd

.visible .entry _Z22_fourier_filter_kernelPA2_dPKiS2_S2_PKdd(
	.param .u64 .ptr .align 1 _Z22_fourier_filter_kernelPA2_dPKiS2_S2_PKdd_param_0,
	.param .u64 .ptr .align 1 _Z22_fourier_filter_kernelPA2_dPKiS2_S2_PKdd_param_1,
	.param .u64 .ptr .align 1 _Z22_fourier_filter_kernelPA2_dPKiS2_S2_PKdd_param_2,
	.param .u64 .ptr .align 1 _Z22_fourier_filter_kernelPA2_dPKiS2_S2_PKdd_param_3,
	.param .u64 .ptr .align 1 _Z22_fourier_filter_kernelPA2_dPKiS2_S2_PKdd_param_4,
	.param .f64 _Z22_fourier_filter_kernelPA2_dPKiS2_S2_PKdd_param_5
)
{
	.reg .pred 	%p<8>;
	.reg .b32 	%r<46>;
	.reg .b64 	%rd<13>;
	.reg .b64 	%fd<23>;

	ld.param.u64 	%rd3, [_Z22_fourier_filter_kernelPA2_dPKiS2_S2_PKdd_param_0];
	ld.param.u64 	%rd4, [_Z22_fourier_filter_kernelPA2_dPKiS2_S2_PKdd_param_1];
	ld.param.u64 	%rd7, [_Z22_fourier_filter_kernelPA2_dPKiS2_S2_PKdd_param_2];
	ld.param.u64 	%rd5, [_Z22_fourier_filter_kernelPA2_dPKiS2_S2_PKdd_param_3];
	ld.param.u64 	%rd6, [_Z22_fourier_filter_kernelPA2_dPKiS2_S2_PKdd_param_4];
	ld.param.f64 	%fd4, [_Z22_fourier_filter_kernelPA2_dPKiS2_S2_PKdd_param_5];
	cvta.to.global.u64 	%rd1, %rd7;
	mov.u32 	%r8, %ntid.x;
	mov.u32 	%r9, %ctaid.x;
	mov.u32 	%r10, %tid.x;
	mad.lo.s32 	%r1, %r8, %r9, %r10;
	mov.u32 	%r11, %ntid.y;
	mov.u32 	%r12, %ctaid.y;
	mov.u32 	%r13, %tid.y;
	mad.lo.s32 	%r2, %r11, %r12, %r13;
	mov.u32 	%r14, %ntid.z;
	mov.u32 	%r15, %ctaid.z;
	mov.u32 	%r16, %tid.z;
	mad.lo.s32 	%r3, %r14, %r15, %r16;
	ld.global.nc.u32 	%r17, [%rd1];
	setp.ge.u32 	%p1, %r1, %r17;
	@%p1 bra 	$L__BB0_6;
	ld.global.nc.u32 	%r4, [%rd1+4];
	setp.ge.u32 	%p2, %r2, %r4;
	@%p2 bra 	$L__BB0_6;
	ld.global.nc.u32 	%r5, [%rd1+8];
	setp.ge.u32 	%p3, %r3, %r5;
	@%p3 bra 	$L__BB0_6;
	cvta.to.global.u64 	%rd2, %rd6;
	cvta.to.global.u64 	%rd8, %rd4;
	cvta.to.global.u64 	%rd9, %rd5;
	ld.global.nc.u32 	%r18, [%rd9];
	add.s32 	%r19, %r18, %r1;
	ld.global.nc.u32 	%r20, [%rd9+4];
	add.s32 	%r21, %r20, %r2;
	ld.global.nc.u32 	%r22, [%rd9+8];
	add.s32 	%r23, %r22, %r3;
	ld.global.nc.u32 	%r24, [%rd8];
	shr.u32 	%r25, %r24, 31;
	add.s32 	%r26, %r24, %r25;
	shr.s32 	%r27, %r26, 1;
	setp.gt.s32 	%p4, %r19, %r27;
	selp.b32 	%r28, %r24, 0, %p4;
	sub.s32 	%r29, %r19, %r28;
	ld.global.nc.u32 	%r30, [%rd8+4];
	shr.u32 	%r31, %r30, 31;
	add.s32 	%r32, %r30, %r31;
	shr.s32 	%r33, %r32, 1;
	setp.gt.s32 	%p5, %r21, %r33;
	selp.b32 	%r34, %r30, 0, %p5;
	sub.s32 	%r35, %r21, %r34;
	ld.global.nc.u32 	%r36, [%rd8+8];
	shr.u32 	%r37, %r36, 31;
	add.s32 	%r38, %r36, %r37;
	shr.s32 	%r39, %r38, 1;
	setp.gt.s32 	%p6, %r23, %r39;
	selp.b32 	%r40, %r36, 0, %p6;
	sub.s32 	%r41, %r23, %r40;
	cvt.rn.f64.s32 	%fd6, %r29;
	ld.global.nc.f64 	%fd7, [%rd2];
	mul.f64 	%fd1, %fd7, %fd6;
	or.b32  	%r42, %r29, %r35;
	or.b32  	%r43, %r42, %r41;
	setp.eq.s32 	%p7, %r43, 0;
	mov.f64 	%fd22, 0d0000000000000000;
	@%p7 bra 	$L__BB0_5;
	ld.global.nc.f64 	%fd8, [%rd2+8];
	cvt.rn.f64.s32 	%fd9, %r35;
	mul.f64 	%fd10, %fd8, %fd9;
	ld.global.nc.f64 	%fd11, [%rd2+16];
	cvt.rn.f64.s32 	%fd12, %r41;
	mul.f64 	%fd13, %fd11, %fd12;
	neg.f64 	%fd14, %fd4;
	mul.f64 	%fd15, %fd10, %fd10;
	fma.rn.f64 	%fd16, %fd1, %fd1, %fd15;
	fma.rn.f64 	%fd17, %fd13, %fd13, %fd16;
	div.rn.f64 	%fd22, %fd14, %fd17;
$L__BB0_5:
	mad.lo.s32 	%r44, %r4, %r1, %r2;
	mad.lo.s32 	%r45, %r44, %r5, %r3;
	cvta.to.global.u64 	%rd10, %rd3;
	mul.wide.u32 	%rd11, %r45, 16;
	add.s64 	%rd12, %rd10, %rd11;
	ld.global.f64 	%fd18, [%rd12];
	mul.f64 	%fd19, %fd22, %fd18;
	st.global.f64 	[%rd12], %fd19;
	ld.global.f64 	%fd20, [%rd12+8];
	mul.f64 	%fd21, %fd22, %fd20;
	st.global.f64 	[%rd12+8], %fd21;
$L__BB0_6:
	ret;

}


// ===== COMPILED SASS (sm_100) =====

	.target	sm_100

	.elftype	@"ET_EXEC"


//--------------------- .note.nv.tkinfo           --------------------------
	.section	.note.nv.tkinfo,"",@"SHT_NOTE"
	.sectionflags	@"SHF_NOTE_NV_TKINFO"
	.tkinfo
        /*0018*/ 	.word	0x00000002
        /*0030*/ 	.string	""
        /*0030*/ 	.string	"ptxas"
        /*0030*/ 	.string	"Cuda compilation tools, release 13.0, V13.0.88"
        /*0030*/ 	.string	"Build cuda_13.0.r13.0/compiler.36424714_0"
        /*0030*/ 	.string	"-arch sm_100 -m 64 "



//--------------------- .note.nv.cuinfo           --------------------------
	.section	.note.nv.cuinfo,"",@"SHT_NOTE"
	.sectionflags	@"SHF_NOTE_NV_CUINFO"
        /*0018*/ 	.short	0x0002
        /*001a*/ 	.short	0x0064
        /*001c*/ 	.short	0x0082
	.zero		2


//--------------------- .nv.info                  --------------------------
	.section	.nv.info,"",@"SHT_CUDA_INFO"
	.align	4


	//----- nvinfo : EIATTR_REGCOUNT
	.align		4
        /*0000*/ 	.byte	0x04, 0x2f
        /*0002*/ 	.short	(.L_1 - .L_0)
	.align		4
.L_0:
        /*0004*/ 	.word	index@(_Z22_fourier_filter_kernelPA2_dPKiS2_S2_PKdd)
        /*0008*/ 	.word	0x0000001c


	//----- nvinfo : EIATTR_FRAME_SIZE
	.align		4
.L_1:
        /*000c*/ 	.byte	0x04, 0x11
        /*000e*/ 	.short	(.L_3 - .L_2)
	.align		4
.L_2:
        /*0010*/ 	.word	index@($__internal_0_$__cuda_sm20_div_rn_f64_full)
        /*0014*/ 	.word	0x00000000


	//----- nvinfo : EIATTR_FRAME_SIZE
	.align		4
.L_3:
        /*0018*/ 	.byte	0x04, 0x11
        /*001a*/ 	.short	(.L_5 - .L_4)
	.align		4
.L_4:
        /*001c*/ 	.word	index@(_Z22_fourier_filter_kernelPA2_dPKiS2_S2_PKdd)
        /*0020*/ 	.word	0x00000000


	//----- nvinfo : EIATTR_MIN_STACK_SIZE
	.align		4
.L_5:
        /*0024*/ 	.byte	0x04, 0x12
        /*0026*/ 	.short	(.L_7 - .L_6)
	.align		4
.L_6:
        /*0028*/ 	.word	index@(_Z22_fourier_filter_kernelPA2_dPKiS2_S2_PKdd)
        /*002c*/ 	.word	0x00000000
.L_7:


//--------------------- .nv.compat                --------------------------
	.section	.nv.compat,"",@"SHT_CUDA_COMPAT_INFO"
	.align	4
        /*0000*/ 	.byte	0x02, 0x09, 0x00, 0x00, 0x02, 0x02, 0x01, 0x00, 0x02, 0x05, 0x05, 0x00, 0x03, 0x07, 0x01, 0x01
        /*0010*/ 	.byte	0x02, 0x03, 0x00, 0x00, 0x02, 0x06, 0x01, 0x00, 0x04, 0x0b, 0x08, 0x00, 0x01, 0x00, 0x00, 0x00
        /*0020*/ 	.byte	0x00, 0x00, 0x00, 0x00


//--------------------- .nv.info._Z22_fourier_filter_kernelPA2_dPKiS2_S2_PKdd --------------------------
	.section	.nv.info._Z22_fourier_filter_kernelPA2_dPKiS2_S2_PKdd,"",@"SHT_CUDA_INFO"
	.sectionflags	@""
	.align	4


	//----- nvinfo : EIATTR_CUDA_API_VERSION
	.align		4
        /*0000*/ 	.byte	0x04, 0x37
        /*0002*/ 	.short	(.L_9 - .L_8)
.L_8:
        /*0004*/ 	.word	0x00000082


	//----- nvinfo : EIATTR_KPARAM_INFO
	.align		4
.L_9:
        /*0008*/ 	.byte	0x04, 0x17
        /*000a*/ 	.short	(.L_11 - .L_10)
.L_10:
        /*000c*/ 	.word	0x00000000
        /*0010*/ 	.short	0x0005
        /*0012*/ 	.short	0x0028
        /*0014*/ 	.byte	0x00, 0xf0, 0x21, 0x00


	//----- nvinfo : EIATTR_KPARAM_INFO
	.align		4
.L_11:
        /*0018*/ 	.byte	0x04, 0x17
        /*001a*/ 	.short	(.L_13 - .L_12)
.L_12:
        /*001c*/ 	.word	0x00000000
        /*0020*/ 	.short	0x0004
        /*0022*/ 	.short	0x0020
        /*0024*/ 	.byte	0x00, 0xf5, 0x21, 0x00


	//----- nvinfo : EIATTR_KPARAM_INFO
	.align		4
.L_13:
        /*0028*/ 	.byte	0x04, 0x17
        /*002a*/ 	.short	(.L_15 - .L_14)
.L_14:
        /*002c*/ 	.word	0x00000000
        /*0030*/ 	.short	0x0003
        /*0032*/ 	.short	0x0018
        /*0034*/ 	.byte	0x00, 0xf5, 0x21, 0x00


	//----- nvinfo : EIATTR_KPARAM_INFO
	.align		4
.L_15:
        /*0038*/ 	.byte	0x04, 0x17
        /*003a*/ 	.short	(.L_17 - .L_16)
.L_16:
        /*003c*/ 	.word	0x00000000
        /*0040*/ 	.short	0x0002
        /*0042*/ 	.short	0x0010
        /*0044*/ 	.byte	0x00, 0xf5, 0x21, 0x00


	//----- nvinfo : EIATTR_KPARAM_INFO
	.align		4
.L_17:
        /*0048*/ 	.byte	0x04, 0x17
        /*004a*/ 	.short	(.L_19 - .L_18)
.L_18:
        /*004c*/ 	.word	0x00000000
        /*0050*/ 	.short	0x0001
        /*0052*/ 	.short	0x0008
        /*0054*/ 	.byte	0x00, 0xf5, 0x21, 0x00


	//----- nvinfo : EIATTR_KPARAM_INFO
	.align		4
.L_19:
        /*0058*/ 	.byte	0x04, 0x17
        /*005a*/ 	.short	(.L_21 - .L_20)
.L_20:
        /*005c*/ 	.word	0x00000000
        /*0060*/ 	.short	0x0000
        /*0062*/ 	.short	0x0000
        /*0064*/ 	.byte	0x00, 0xf5, 0x21, 0x00


	//----- nvinfo : EIATTR_SPARSE_MMA_MASK
	.align		4
.L_21:
        /*0068*/ 	.byte	0x03, 0x50
        /*006a*/ 	.short	0x0000


	//----- nvinfo : EIATTR_MAXREG_COUNT
	.align		4
        /*006c*/ 	.byte	0x03, 0x1b
        /*006e*/ 	.short	0x00ff


	//----- nvinfo : EIATTR_MERCURY_ISA_VERSION
	.align		4
        /*0070*/ 	.byte	0x03, 0x5f
        /*0072*/ 	.short	0x0101


	//----- nvinfo : EIATTR_VRC_CTA_INIT_COUNT
	.align		4
        /*0074*/ 	.byte	0x02, 0x4a
	.zero		1
	.zero		1


	//----- nvinfo : EIATTR_EXIT_INSTR_OFFSETS
	.align		4
        /*0078*/ 	.byte	0x04, 0x1c
        /*007a*/ 	.short	(.L_23 - .L_22)


	//   ....[0]....
.L_22:
        /*007c*/ 	.word	0x00000110


	//   ....[1]....
        /*0080*/ 	.word	0x00000140


	//   ....[2]....
        /*0084*/ 	.word	0x00000170


	//   ....[3]....
        /*0088*/ 	.word	0x00000640


	//----- nvinfo : EIATTR_CRS_STACK_SIZE
	.align		4
.L_23:
        /*008c*/ 	.byte	0x04, 0x1e
        /*008e*/ 	.short	(.L_25 - .L_24)
.L_24:
        /*0090*/ 	.word	0x00000000


	//----- nvinfo : EIATTR_CBANK_PARAM_SIZE
	.align		4
.L_25:
        /*0094*/ 	.byte	0x03, 0x19
        /*0096*/ 	.short	0x0030


	//----- nvinfo : EIATTR_PARAM_CBANK
	.align		4
        /*0098*/ 	.byte	0x04, 0x0a
        /*009a*/ 	.short	(.L_27 - .L_26)
	.align		4
.L_26:
        /*009c*/ 	.word	index@(.nv.constant0._Z22_fourier_filter_kernelPA2_dPKiS2_S2_PKdd)
        /*00a0*/ 	.short	0x0380
        /*00a2*/ 	.short	0x0030


	//----- nvinfo : EIATTR_SW_WAR
	.align		4
.L_27:
        /*00a4*/ 	.byte	0x04, 0x36
        /*00a6*/ 	.short	(.L_29 - .L_28)
.L_28:
        /*00a8*/ 	.word	0x00000008
.L_29:


//--------------------- .nv.callgraph             --------------------------
	.section	.nv.callgraph,"",@"SHT_CUDA_CALLGRAPH"
	.align	4
	.sectionentsize	8
	.align		4
        /*0000*/ 	.word	0x00000000
	.align		4
        /*0004*/ 	.word	0xffffffff
	.align		4
        /*0008*/ 	.word	0x00000000
	.align		4
        /*000c*/ 	.word	0xfffffffe
	.align		4
        /*0010*/ 	.word	0x00000000
	.align		4
        /*0014*/ 	.word	0xfffffffd
	.align		4
        /*0018*/ 	.word	0x00000000
	.align		4
        /*001c*/ 	.word	0xfffffffc


//--------------------- .text._Z22_fourier_filter_kernelPA2_dPKiS2_S2_PKdd --------------------------
	.section	.text._Z22_fourier_filter_kernelPA2_dPKiS2_S2_PKdd,"ax",@progbits
	.align	128
        .global         _Z22_fourier_filter_kernelPA2_dPKiS2_S2_PKdd
        .type           _Z22_fourier_filter_kernelPA2_dPKiS2_S2_PKdd,@function
        .size           _Z22_fourier_filter_kernelPA2_dPKiS2_S2_PKdd,(.L_x_11 - _Z22_fourier_filter_kernelPA2_dPKiS2_S2_PKdd)
        .other          _Z22_fourier_filter_kernelPA2_dPKiS2_S2_PKdd,@"STO_CUDA_ENTRY STV_DEFAULT"
_Z22_fourier_filter_kernelPA2_dPKiS2_S2_PKdd:
.text._Z22_fourier_filter_kernelPA2_dPKiS2_S2_PKdd:
[----:B------:R-:W-:Y:S08]  /*0000*/  LDC R1, c[0x0][0x37c] ;  /* 0x0000df00ff017b82 */ /* 0x000ff00000000800 */
[----:B------:R-:W0:Y:S01]  /*0010*/  LDC.64 R2, c[0x0][0x390] ;  /* 0x0000e400ff027b82 */ /* 0x000e220000000a00 */
[----:B------:R-:W0:Y:S02]  /*0020*/  LDCU.64 UR4, c[0x0][0x358] ;  /* 0x00006b00ff0477ac */ /* 0x000e240008000a00 */
[----:B0-----:R-:W2:Y:S01]  /*0030*/  LDG.E.CONSTANT R5, desc[UR4][R2.64] ;  /* 0x0000000402057981 */ /* 0x001ea2000c1e9900 */
[----:B------:R-:W0:Y:S01]  /*0040*/  LDCU UR6, c[0x0][0x360] ;  /* 0x00006c00ff0677ac */ /* 0x000e220008000800 */
[----:B------:R-:W0:Y:S01]  /*0050*/  S2R R0, SR_CTAID.X ;  /* 0x0000000000007919 */ /* 0x000e220000002500 */
[----:B------:R-:W1:Y:S01]  /*0060*/  LDCU UR7, c[0x0][0x364] ;  /* 0x00006c80ff0777ac */ /* 0x000e620008000800 */
[----:B------:R-:W0:Y:S01]  /*0070*/  S2R R7, SR_TID.X ;  /* 0x0000000000077919 */ /* 0x000e220000002100 */
[----:B------:R-:W3:Y:S01]  /*0080*/  LDCU UR8, c[0x0][0x368] ;  /* 0x00006d00ff0877ac */ /* 0x000ee20008000800 */
[----:B------:R-:W1:Y:S01]  /*0090*/  S2R R17, SR_CTAID.Y ;  /* 0x0000000000117919 */ /* 0x000e620000002600 */
[----:B------:R-:W1:Y:S01]  /*00a0*/  S2R R4, SR_TID.Y ;  /* 0x0000000000047919 */ /* 0x000e620000002200 */
[----:B------:R-:W3:Y:S01]  /*00b0*/  S2R R16, SR_CTAID.Z ;  /* 0x0000000000107919 */ /* 0x000ee20000002700 */
[----:B------:R-:W3:Y:S01]  /*00c0*/  S2R R9, SR_TID.Z ;  /* 0x0000000000097919 */ /* 0x000ee20000002300 */
[----:B0-----:R-:W-:-:S02]  /*00d0*/  IMAD R0, R0, UR6, R7 ;  /* 0x0000000600007c24 */ /* 0x001fc4000f8e0207 */
[----:B-1----:R-:W-:Y:S02]  /*00e0*/  IMAD R17, R17, UR7, R4 ;  /* 0x0000000711117c24 */ /* 0x002fe4000f8e0204 */
[----:B---3--:R-:W-:Y:S01]  /*00f0*/  IMAD R16, R16, UR8, R9 ;  /* 0x0000000810107c24 */ /* 0x008fe2000f8e0209 */
[----:B--2---:R-:W-:-:S13]  /*0100*/  ISETP.GE.U32.AND P0, PT, R0, R5, PT ;  /* 0x000000050000720c */ /* 0x004fda0003f06070 */
[----:B------:R-:W-:Y:S05]  /*0110*/  @P0 EXIT ;  /* 0x000000000000094d */ /* 0x000fea0003800000 */
[----:B------:R-:W2:Y:S02]  /*0120*/  LDG.E.CONSTANT R18, desc[UR4][R2.64+0x4] ;  /* 0x0000040402127981 */ /* 0x000ea4000c1e9900 */
[----:B--2---:R-:W-:-:S13]  /*0130*/  ISETP.GE.U32.AND P0, PT, R17, R18, PT ;  /* 0x000000121100720c */ /* 0x004fda0003f06070 */
[----:B------:R-:W-:Y:S05]  /*0140*/  @P0 EXIT ;  /* 0x000000000000094d */ /* 0x000fea0003800000 */
[----:B------:R-:W2:Y:S02]  /*0150*/  LDG.E.CONSTANT R19, desc[UR4][R2.64+0x8] ;  /* 0x0000080402137981 */ /* 0x000ea4000c1e9900 */
[----:B--2---:R-:W-:-:S13]  /*0160*/  ISETP.GE.U32.AND P0, PT, R16, R19, PT ;  /* 0x000000131000720c */ /* 0x004fda0003f06070 */
[----:B------:R-:W-:Y:S05]  /*0170*/  @P0 EXIT ;  /* 0x000000000000094d */ /* 0x000fea0003800000 */
[----:B------:R-:W0:Y:S08]  /*0180*/  LDC.64 R10, c[0x0][0x388] ;  /* 0x0000e200ff0a7b82 */ /* 0x000e300000000a00 */
[----:B------:R-:W1:Y:S01]  /*0190*/  LDC.64 R8, c[0x0][0x398] ;  /* 0x0000e600ff087b82 */ /* 0x000e620000000a00 */
[----:B0-----:R-:W2:Y:S04]  /*01a0*/  LDG.E.CONSTANT R14, desc[UR4][R10.64] ;  /* 0x000000040a0e7981 */ /* 0x001ea8000c1e9900 */
[----:B------:R-:W3:Y:S04]  /*01b0*/  LDG.E.CONSTANT R6, desc[UR4][R10.64+0x4] ;  /* 0x000004040a067981 */ /* 0x000ee8000c1e9900 */
[----:B-1----:R-:W4:Y:S01]  /*01c0*/  LDG.E.CONSTANT R13, desc[UR4][R8.64] ;  /* 0x00000004080d7981 */ /* 0x002f22000c1e9900 */
[----:B------:R-:W0:Y:S03]  /*01d0*/  LDC.64 R2, c[0x0][0x3a0] ;  /* 0x0000e800ff027b82 */ /* 0x000e260000000a00 */
[----:B------:R-:W5:Y:S04]  /*01e0*/  LDG.E.CONSTANT R7, desc[UR4][R10.64+0x8] ;  /* 0x000008040a077981 */ /* 0x000f68000c1e9900 */
[----:B------:R-:W5:Y:S04]  /*01f0*/  LDG.E.CONSTANT R12, desc[UR4][R8.64+0x4] ;  /* 0x00000404080c7981 */ /* 0x000f68000c1e9900 */
[----:B------:R1:W5:Y:S04]  /*0200*/  LDG.E.CONSTANT R15, desc[UR4][R8.64+0x8] ;  /* 0x00000804080f7981 */ /* 0x000368000c1e9900 */
[----:B0-----:R-:W5:Y:S01]  /*0210*/  LDG.E.64.CONSTANT R4, desc[UR4][R2.64] ;  /* 0x0000000402047981 */ /* 0x001f62000c1e9b00 */
[----:B------:R-:W-:Y:S01]  /*0220*/  BSSY.RECONVERGENT B0, `(.L_x_0) ;  /* 0x0000037000007945 */ /* 0x000fe20003800200 */
[----:B--2---:R-:W-:-:S04]  /*0230*/  LEA.HI R20, R14, R14, RZ, 0x1 ;  /* 0x0000000e0e147211 */ /* 0x004fc800078f08ff */
[----:B------:R-:W-:Y:S01]  /*0240*/  SHF.R.S32.HI R20, RZ, 0x1, R20 ;  /* 0x00000001ff147819 */ /* 0x000fe20000011414 */
[----:B----4-:R-:W-:-:S05]  /*0250*/  IMAD.IADD R13, R0, 0x1, R13 ;  /* 0x00000001000d7824 */ /* 0x010fca00078e020d */
[----:B------:R-:W-:Y:S02]  /*0260*/  ISETP.GT.AND P0, PT, R13, R20, PT ;  /* 0x000000140d00720c */ /* 0x000fe40003f04270 */
[----:B---3--:R-:W-:Y:S02]  /*0270*/  LEA.HI R20, R6, R6, RZ, 0x1 ;  /* 0x0000000606147211 */ /* 0x008fe400078f08ff */
[----:B-----5:R-:W-:Y:S01]  /*0280*/  LEA.HI R10, R7, R7, RZ, 0x1 ;  /* 0x00000007070a7211 */ /* 0x020fe200078f08ff */
[----:B------:R-:W-:Y:S01]  /*0290*/  IMAD.IADD R12, R17, 0x1, R12 ;  /* 0x00000001110c7824 */ /* 0x000fe200078e020c */
[----:B-1----:R-:W-:Y:S01]  /*02a0*/  SHF.R.S32.HI R9, RZ, 0x1, R20 ;  /* 0x00000001ff097819 */ /* 0x002fe20000011414 */
[----:B------:R-:W-:Y:S01]  /*02b0*/  IMAD.IADD R15, R16, 0x1, R15 ;  /* 0x00000001100f7824 */ /* 0x000fe200078e020f */
[----:B------:R-:W-:Y:S02]  /*02c0*/  SHF.R.S32.HI R10, RZ, 0x1, R10 ;  /* 0x00000001ff0a7819 */ /* 0x000fe4000001140a */
[----:B------:R-:W-:-:S02]  /*02d0*/  SEL R14, R14, RZ, P0 ;  /* 0x000000ff0e0e7207 */ /* 0x000fc40000000000 */
[----:B------:R-:W-:Y:S02]  /*02e0*/  ISETP.GT.AND P0, PT, R12, R9, PT ;  /* 0x000000090c00720c */ /* 0x000fe40003f04270 */
[----:B------:R-:W-:Y:S02]  /*02f0*/  ISETP.GT.AND P1, PT, R15, R10, PT ;  /* 0x0000000a0f00720c */ /* 0x000fe40003f24270 */
[----:B------:R-:W-:Y:S02]  /*0300*/  SEL R11, R6, RZ, P0 ;  /* 0x000000ff060b7207 */ /* 0x000fe40000000000 */
[----:B------:R-:W-:Y:S01]  /*0310*/  SEL R6, R7, RZ, P1 ;  /* 0x000000ff07067207 */ /* 0x000fe20000800000 */
[----:B------:R-:W-:Y:S02]  /*0320*/  IMAD.IADD R14, R13, 0x1, -R14 ;  /* 0x000000010d0e7824 */ /* 0x000fe400078e0a0e */
[----:B------:R-:W-:Y:S02]  /*0330*/  IMAD.IADD R21, R12, 0x1, -R11 ;  /* 0x000000010c157824 */ /* 0x000fe400078e0a0b */
[----:B------:R-:W-:Y:S01]  /*0340*/  IMAD.IADD R12, R15, 0x1, -R6 ;  /* 0x000000010f0c7824 */ /* 0x000fe200078e0a06 */
[----:B------:R-:W0:Y:S04]  /*0350*/  I2F.F64 R8, R14 ;  /* 0x0000000e00087312 */ /* 0x000e280000201c00 */
[----:B------:R-:W-:-:S02]  /*0360*/  LOP3.LUT P0, RZ, R12, R14, R21, 0xfe, !PT ;  /* 0x0000000e0cff7212 */ /* 0x000fc4000780fe15 */
[----:B------:R-:W-:Y:S01]  /*0370*/  CS2R R6, SRZ ;  /* 0x0000000000067805 */ /* 0x000fe2000001ff00 */
[----:B0-----:R-:W-:-:S10]  /*0380*/  DMUL R4, R8, R4 ;  /* 0x0000000408047228 */ /* 0x001fd40000000000 */
[----:B------:R-:W-:Y:S05]  /*0390*/  @!P0 BRA `(.L_x_1) ;  /* 0x00000000007c8947 */ /* 0x000fea0003800000 */
[----:B------:R-:W2:Y:S04]  /*03a0*/  LDG.E.64.CONSTANT R6, desc[UR4][R2.64+0x8] ;  /* 0x0000080402067981 */ /* 0x000ea8000c1e9b00 */
[----:B------:R-:W3:Y:S01]  /*03b0*/  LDG.E.64.CONSTANT R10, desc[UR4][R2.64+0x10] ;  /* 0x00001004020a7981 */ /* 0x000ee2000c1e9b00 */
[----:B------:R-:W2:Y:S01]  /*03c0*/  I2F.F64 R8, R21 ;  /* 0x0000001500087312 */ /* 0x000ea20000201c00 */
[----:B------:R-:W0:Y:S01]  /*03d0*/  LDCU.64 UR6, c[0x0][0x3a8] ;  /* 0x00007500ff0677ac */ /* 0x000e220008000a00 */
[----:B------:R-:W-:Y:S06]  /*03e0*/  BSSY.RECONVERGENT B1, `(.L_x_2) ;  /* 0x0000018000017945 */ /* 0x000fec0003800200 */
[----:B------:R-:W3:Y:S01]  /*03f0*/  I2F.F64 R12, R12 ;  /* 0x0000000c000c7312 */ /* 0x000ee20000201c00 */
[----:B--2---:R-:W-:-:S02]  /*0400*/  DMUL R6, R6, R8 ;  /* 0x0000000806067228 */ /* 0x004fc40000000000 */
[----:B---3--:R-:W-:-:S06]  /*0410*/  DMUL R10, R10, R12 ;  /* 0x0000000c0a0a7228 */ /* 0x008fcc0000000000 */
[----:B------:R-:W-:-:S08]  /*0420*/  DMUL R6, R6, R6 ;  /* 0x0000000606067228 */ /* 0x000fd00000000000 */
[----:B------:R-:W-:Y:S01]  /*0430*/  DFMA R6, R4, R4, R6 ;  /* 0x000000040406722b */ /* 0x000fe20000000006 */
[----:B------:R-:W-:-:S07]  /*0440*/  IMAD.MOV.U32 R4, RZ, RZ, 0x1 ;  /* 0x00000001ff047424 */ /* 0x000fce00078e00ff */
[----:B------:R-:W-:-:S06]  /*0450*/  DFMA R6, R10, R10, R6 ;  /* 0x0000000a0a06722b */ /* 0x000fcc0000000006 */
[----:B------:R-:W1:Y:S02]  /*0460*/  MUFU.RCP64H R5, R7 ;  /* 0x0000000700057308 */ /* 0x000e640000001800 */
[----:B-1----:R-:W-:-:S08]  /*0470*/  DFMA R8, -R6, R4, 1 ;  /* 0x3ff000000608742b */ /* 0x002fd00000000104 */
[----:B------:R-:W-:-:S08]  /*0480*/  DFMA R8, R8, R8, R8 ;  /* 0x000000080808722b */ /* 0x000fd00000000008 */
[----:B------:R-:W-:-:S08]  /*0490*/  DFMA R8, R4, R8, R4 ;  /* 0x000000080408722b */ /* 0x000fd00000000004 */
[----:B------:R-:W-:-:S08]  /*04a0*/  DFMA R2, -R6, R8, 1 ;  /* 0x3ff000000602742b */ /* 0x000fd00000000108 */
[----:B------:R-:W-:-:S08]  /*04b0*/  DFMA R2, R8, R2, R8 ;  /* 0x000000020802722b */ /* 0x000fd00000000008 */
[----:B0-----:R-:W-:-:S08]  /*04c0*/  DMUL R4, R2, -UR6 ;  /* 0x8000000602047c28 */ /* 0x001fd00008000000 */
[----:B------:R-:W-:-:S08]  /*04d0*/  DFMA R8, -R6, R4, -UR6 ;  /* 0x8000000606087e2b */ /* 0x000fd00008000104 */
[----:B------:R-:W-:Y:S02]  /*04e0*/  DFMA R2, R2, R8, R4 ;  /* 0x000000080202722b */ /* 0x000fe40000000004 */
[----:B------:R-:W-:-:S08]  /*04f0*/  DADD R4, -RZ, -UR6 ;  /* 0x80000006ff047e29 */ /* 0x000fd00008000100 */
[----:B------:R-:W-:Y:S02]  /*0500*/  FFMA R8, RZ, R7, R3 ;  /* 0x00000007ff087223 */ /* 0x000fe40000000003 */
[----:B------:R-:W-:-:S03]  /*0510*/  FSETP.GEU.AND P1, PT, |R5|, 6.5827683646048100446e-37, PT ;  /* 0x036000000500780b */ /* 0x000fc60003f2e200 */
[----:B------:R-:W-:-:S13]  /*0520*/  FSETP.GT.AND P0, PT, |R8|, 1.469367938527859385e-39, PT ;  /* 0x001000000800780b */ /* 0x000fda0003f04200 */
[----:B------:R-:W-:Y:S05]  /*0530*/  @P0 BRA P1, `(.L_x_3) ;  /* 0x0000000000080947 */ /* 0x000fea0000800000 */
[----:B------:R-:W-:-:S07]  /*0540*/  MOV R22, 0x560 ;  /* 0x0000056000167802 */ /* 0x000fce0000000f00 */
[----:B------:R-:W-:Y:S05]  /*0550*/  CALL.REL.NOINC `($__internal_0_$__cuda_sm20_div_rn_f64_full) ;  /* 0x00000000003c7944 */ /* 0x000fea0003c00000 */
.L_x_3:
[----:B------:R-:W-:Y:S05]  /*0560*/  BSYNC.RECONVERGENT B1 ;  /* 0x0000000000017941 */ /* 0x000fea0003800200 */
.L_x_2:
[----:B------:R-:W-:Y:S02]  /*0570*/  IMAD.MOV.U32 R6, RZ, RZ, R2 ;  /* 0x000000ffff067224 */ /* 0x000fe400078e0002 */
[----:B------:R-:W-:-:S07]  /*0580*/  IMAD.MOV.U32 R7, RZ, RZ, R3 ;  /* 0x000000ffff077224 */ /* 0x000fce00078e0003 */
.L_x_1:
[----:B------:R-:W-:Y:S05]  /*0590*/  BSYNC.RECONVERGENT B0 ;  /* 0x0000000000007941 */ /* 0x000fea0003800200 */
.L_x_0:
[----:B------:R-:W0:Y:S01]  /*05a0*/  LDC.64 R2, c[0x0][0x380] ;  /* 0x0000e000ff027b82 */ /* 0x000e220000000a00 */
[----:B------:R-:W-:-:S04]  /*05b0*/  IMAD R0, R0, R18, R17 ;  /* 0x0000001200007224 */ /* 0x000fc800078e0211 */
[----:B------:R-:W-:-:S04]  /*05c0*/  IMAD R19, R19, R0, R16 ;  /* 0x0000000013137224 */ /* 0x000fc800078e0210 */
[----:B0-----:R-:W-:-:S05]  /*05d0*/  IMAD.WIDE.U32 R2, R19, 0x10, R2 ;  /* 0x0000001013027825 */ /* 0x001fca00078e0002 */
[----:B------:R-:W2:Y:S04]  /*05e0*/  LDG.E.64 R4, desc[UR4][R2.64] ;  /* 0x0000000402047981 */ /* 0x000ea8000c1e1b00 */
[----:B------:R-:W3:Y:S01]  /*05f0*/  LDG.E.64 R8, desc[UR4][R2.64+0x8] ;  /* 0x0000080402087981 */ /* 0x000ee2000c1e1b00 */
[-C--:B--2---:R-:W-:Y:S02]  /*0600*/  DMUL R4, R4, R6.reuse ;  /* 0x0000000604047228 */ /* 0x084fe40000000000 */
[----:B---3--:R-:W-:-:S05]  /*0610*/  DMUL R8, R8, R6 ;  /* 0x0000000608087228 */ /* 0x008fca0000000000 */
[----:B------:R-:W-:Y:S04]  /*0620*/  STG.E.64 desc[UR4][R2.64], R4 ;  /* 0x0000000402007986 */ /* 0x000fe8000c101b04 */
[----:B------:R-:W-:Y:S01]  /*0630*/  STG.E.64 desc[UR4][R2.64+0x8], R8 ;  /* 0x0000080802007986 */ /* 0x000fe2000c101b04 */
[----:B------:R-:W-:Y:S05]  /*0640*/  EXIT ;  /* 0x000000000000794d */ /* 0x000fea0003800000 */
        .weak           $__internal_0_$__cuda_sm20_div_rn_f64_full
        .type           $__internal_0_$__cuda_sm20_div_rn_f64_full,@function
        .size           $__internal_0_$__cuda_sm20_div_rn_f64_full,(.L_x_11 - $__internal_0_$__cuda_sm20_div_rn_f64_full)
$__internal_0_$__cuda_sm20_div_rn_f64_full:
[C---:B------:R-:W-:Y:S01]  /*0650*/  FSETP.GEU.AND P0, PT, |R7|.reuse, 1.469367938527859385e-39, PT ;  /* 0x001000000700780b */ /* 0x040fe20003f0e200 */
[----:B------:R-:W-:Y:S01]  /*0660*/  IMAD.MOV.U32 R10, RZ, RZ, 0x1 ;  /* 0x00000001ff0a7424 */ /* 0x000fe200078e00ff */
[C---:B------:R-:W-:Y:S01]  /*0670*/  LOP3.LUT R2, R7.reuse, 0x800fffff, RZ, 0xc0, !PT ;  /* 0x800fffff07027812 */ /* 0x040fe200078ec0ff */
[----:B------:R-:W-:Y:S01]  /*0680*/  IMAD.MOV.U32 R20, RZ, RZ, 0x1ca00000 ;  /* 0x1ca00000ff147424 */ /* 0x000fe200078e00ff */
[----:B------:R-:W-:Y:S02]  /*0690*/  LOP3.LUT R14, R7, 0x7ff00000, RZ, 0xc0, !PT ;  /* 0x7ff00000070e7812 */ /* 0x000fe400078ec0ff */
[----:B------:R-:W-:Y:S01]  /*06a0*/  LOP3.LUT R3, R2, 0x3ff00000, RZ, 0xfc, !PT ;  /* 0x3ff0000002037812 */ /* 0x000fe200078efcff */
[----:B------:R-:W-:Y:S01]  /*06b0*/  IMAD.MOV.U32 R2, RZ, RZ, R6 ;  /* 0x000000ffff027224 */ /* 0x000fe200078e0006 */
[----:B------:R-:W-:-:S04]  /*06c0*/  LOP3.LUT R21, R5, 0x7ff00000, RZ, 0xc0, !PT ;  /* 0x7ff0000005157812 */ /* 0x000fc800078ec0ff */
[----:B------:R-:W-:Y:S01]  /*06d0*/  ISETP.GE.U32.AND P1, PT, R21, R14, PT ;  /* 0x0000000e1500720c */ /* 0x000fe20003f26070 */
[----:B------:R-:W-:Y:S01]  /*06e0*/  @!P0 DMUL R2, R6, 8.98846567431157953865e+307 ;  /* 0x7fe0000006028828 */ /* 0x000fe20000000000 */
[----:B------:R-:W-:-:S05]  /*06f0*/  IMAD.MOV.U32 R23, RZ, RZ, R21 ;  /* 0x000000ffff177224 */ /* 0x000fca00078e0015 */
[----:B------:R-:W0:Y:S02]  /*0700*/  MUFU.RCP64H R11, R3 ;  /* 0x00000003000b7308 */ /* 0x000e240000001800 */
[----:B0-----:R-:W-:-:S08]  /*0710*/  DFMA R8, R10, -R2, 1 ;  /* 0x3ff000000a08742b */ /* 0x001fd00000000802 */
[----:B------:R-:W-:-:S08]  /*0720*/  DFMA R8, R8, R8, R8 ;  /* 0x000000080808722b */ /* 0x000fd00000000008 */
[----:B------:R-:W-:Y:S01]  /*0730*/  DFMA R10, R10, R8, R10 ;  /* 0x000000080a0a722b */ /* 0x000fe2000000000a */
[----:B------:R-:W-:Y:S01]  /*0740*/  SEL R9, R20, 0x63400000, !P1 ;  /* 0x6340000014097807 */ /* 0x000fe20004800000 */
[----:B------:R-:W-:Y:S01]  /*0750*/  IMAD.MOV.U32 R8, RZ, RZ, R4 ;  /* 0x000000ffff087224 */ /* 0x000fe200078e0004 */
[----:B------:R-:W-:Y:S02]  /*0760*/  FSETP.GEU.AND P1, PT, |R5|, 1.469367938527859385e-39, PT ;  /* 0x001000000500780b */ /* 0x000fe40003f2e200 */
[----:B------:R-:W-:-:S03]  /*0770*/  LOP3.LUT R9, R9, 0x800fffff, R5, 0xf8, !PT ;  /* 0x800fffff09097812 */ /* 0x000fc600078ef805 */
[----:B------:R-:W-:-:S08]  /*0780*/  DFMA R12, R10, -R2, 1 ;  /* 0x3ff000000a0c742b */ /* 0x000fd00000000802 */
[----:B------:R-:W-:Y:S01]  /*0790*/  DFMA R10, R10, R12, R10 ;  /* 0x0000000c0a0a722b */ /* 0x000fe2000000000a */
[----:B------:R-:W-:Y:S10]  /*07a0*/  @P1 BRA `(.L_x_4) ;  /* 0x0000000000201947 */ /* 0x000ff40003800000 */
[----:B------:R-:W-:-:S04]  /*07b0*/  LOP3.LUT R12, R7, 0x7ff00000, RZ, 0xc0, !PT ;  /* 0x7ff00000070c7812 */ /* 0x000fc800078ec0ff */
[----:B------:R-:W-:Y:S01]  /*07c0*/  ISETP.GE.U32.AND P1, PT, R21, R12, PT ;  /* 0x0000000c1500720c */ /* 0x000fe20003f26070 */
[----:B------:R-:W-:-:S03]  /*07d0*/  IMAD.MOV.U32 R12, RZ, RZ, RZ ;  /* 0x000000ffff0c7224 */ /* 0x000fc600078e00ff */
[----:B------:R-:W-:-:S04]  /*07e0*/  SEL R13, R20, 0x63400000, !P1 ;  /* 0x63400000140d7807 */ /* 0x000fc80004800000 */
[----:B------:R-:W-:-:S04]  /*07f0*/  LOP3.LUT R13, R13, 0x80000000, R5, 0xf8, !PT ;  /* 0x800000000d0d7812 */ /* 0x000fc800078ef805 */
[----:B------:R-:W-:-:S06]  /*0800*/  LOP3.LUT R13, R13, 0x100000, RZ, 0xfc, !PT ;  /* 0x001000000d0d7812 */ /* 0x000fcc00078efcff */
[----:B------:R-:W-:-:S10]  /*0810*/  DFMA R8, R8, 2, -R12 ;  /* 0x400000000808782b */ /* 0x000fd4000000080c */
[----:B------:R-:W-:-:S07]  /*0820*/  LOP3.LUT R23, R9, 0x7ff00000, RZ, 0xc0, !PT ;  /* 0x7ff0000009177812 */ /* 0x000fce00078ec0ff */
.L_x_4:
[----:B------:R-:W-:Y:S01]  /*0830*/  IMAD.MOV.U32 R24, RZ, RZ, R14 ;  /* 0x000000ffff187224 */ /* 0x000fe200078e000e */
[----:B------:R-:W-:Y:S01]  /*0840*/  @!P0 LOP3.LUT R24, R3, 0x7ff00000, RZ, 0xc0, !PT ;  /* 0x7ff0000003188812 */ /* 0x000fe200078ec0ff */
[----:B------:R-:W-:Y:S01]  /*0850*/  VIADD R25, R23, 0xffffffff ;  /* 0xffffffff17197836 */ /* 0x000fe20000000000 */
[----:B------:R-:W-:Y:S01]  /*0860*/  DMUL R12, R10, R8 ;  /* 0x000000080a0c7228 */ /* 0x000fe20000000000 */
[----:B------:R-:W-:Y:S03]  /*0870*/  BSSY.RECONVERGENT B2, `(.L_x_5) ;  /* 0x0000037000027945 */ /* 0x000fe60003800200 */
[----:B------:R-:W-:Y:S01]  /*0880*/  ISETP.GT.U32.AND P0, PT, R25, 0x7feffffe, PT ;  /* 0x7feffffe1900780c */ /* 0x000fe20003f04070 */
[----:B------:R-:W-:-:S03]  /*0890*/  VIADD R25, R24, 0xffffffff ;  /* 0xffffffff18197836 */ /* 0x000fc60000000000 */
[----:B------:R-:W-:Y:S02]  /*08a0*/  DFMA R14, R12, -R2, R8 ;  /* 0x800000020c0e722b */ /* 0x000fe40000000008 */
[----:B------:R-:W-:-:S06]  /*08b0*/  ISETP.GT.U32.OR P0, PT, R25, 0x7feffffe, P0 ;  /* 0x7feffffe1900780c */ /* 0x000fcc0000704470 */
[----:B------:R-:W-:-:S07]  /*08c0*/  DFMA R14, R10, R14, R12 ;  /* 0x0000000e0a0e722b */ /* 0x000fce000000000c */
[----:B------:R-:W-:Y:S05]  /*08d0*/  @P0 BRA `(.L_x_6) ;  /* 0x00000000006c0947 */ /* 0x000fea0003800000 */
[----:B------:R-:W-:-:S04]  /*08e0*/  LOP3.LUT R10, R7, 0x7ff00000, RZ, 0xc0, !PT ;  /* 0x7ff00000070a7812 */ /* 0x000fc800078ec0ff */
[CC--:B------:R-:W-:Y:S02]  /*08f0*/  VIADDMNMX R4, R21.reuse, -R10.reuse, 0xb9600000, !PT ;  /* 0xb960000015047446 */ /* 0x0c0fe4000780090a */
[----:B------:R-:W-:Y:S02]  /*0900*/  ISETP.GE.U32.AND P0, PT, R21, R10, PT ;  /* 0x0000000a1500720c */ /* 0x000fe40003f06070 */
[----:B------:R-:W-:Y:S02]  /*0910*/  VIMNMX R4, PT, PT, R4, 0x46a00000, PT ;  /* 0x46a0000004047848 */ /* 0x000fe40003fe0100 */
[----:B------:R-:W-:-:S05]  /*0920*/  SEL R5, R20, 0x63400000, !P0 ;  /* 0x6340000014057807 */ /* 0x000fca0004000000 */
[----:B------:R-:W-:Y:S02]  /*0930*/  IMAD.IADD R12, R4, 0x1, -R5 ;  /* 0x00000001040c7824 */ /* 0x000fe400078e0a05 */
[----:B------:R-:W-:Y:S02]  /*0940*/  IMAD.MOV.U32 R4, RZ, RZ, RZ ;  /* 0x000000ffff047224 */ /* 0x000fe400078e00ff */
[----:B------:R-:W-:-:S06]  /*0950*/  VIADD R5, R12, 0x7fe00000 ;  /* 0x7fe000000c057836 */ /* 0x000fcc0000000000 */
[----:B------:R-:W-:-:S10]  /*0960*/  DMUL R10, R14, R4 ;  /* 0x000000040e0a7228 */ /* 0x000fd40000000000 */
[----:B------:R-:W-:-:S13]  /*0970*/  FSETP.GTU.AND P0, PT, |R11|, 1.469367938527859385e-39, PT ;  /* 0x001000000b00780b */ /* 0x000fda0003f0c200 */
[----:B------:R-:W-:Y:S05]  /*0980*/  @P0 BRA `(.L_x_7) ;  /* 0x0000000000940947 */ /* 0x000fea0003800000 */
[----:B------:R-:W-:Y:S01]  /*0990*/  DFMA R2, R14, -R2, R8 ;  /* 0x800000020e02722b */ /* 0x000fe20000000008 */
[----:B------:R-:W-:-:S09]  /*09a0*/  IMAD.MOV.U32 R4, RZ, RZ, RZ ;  /* 0x000000ffff047224 */ /* 0x000fd200078e00ff */
[C---:B------:R-:W-:Y:S02]  /*09b0*/  FSETP.NEU.AND P0, PT, R3.reuse, RZ, PT ;  /* 0x000000ff0300720b */ /* 0x040fe40003f0d000 */
[----:B------:R-:W-:-:S04]  /*09c0*/  LOP3.LUT R7, R3, 0x80000000, R7, 0x48, !PT ;  /* 0x8000000003077812 */ /* 0x000fc800078e4807 */
[----:B------:R-:W-:-:S07]  /*09d0*/  LOP3.LUT R5, R7, R5, RZ, 0xfc, !PT ;  /* 0x0000000507057212 */ /* 0x000fce00078efcff */
[----:B------:R-:W-:Y:S05]  /*09e0*/  @!P0 BRA `(.L_x_7) ;  /* 0x00000000007c8947 */ /* 0x000fea0003800000 */
[----:B------:R-:W-:Y:S01]  /*09f0*/  IMAD.MOV R3, RZ, RZ, -R12 ;  /* 0x000000ffff037224 */ /* 0x000fe200078e0a0c */
[----:B------:R-:W-:Y:S01]  /*0a00*/  DMUL.RP R4, R14, R4 ;  /* 0x000000040e047228 */ /* 0x000fe20000008000 */
[----:B------:R-:W-:-:S06]  /*0a10*/  IMAD.MOV.U32 R2, RZ, RZ, RZ ;  /* 0x000000ffff027224 */ /* 0x000fcc00078e00ff */
[----:B------:R-:W-:-:S03]  /*0a20*/  DFMA R2, R10, -R2, R14 ;  /* 0x800000020a02722b */ /* 0x000fc6000000000e */
[----:B------:R-:W-:-:S03]  /*0a30*/  LOP3.LUT R7, R5, R7, RZ, 0x3c, !PT ;  /* 0x0000000705077212 */ /* 0x000fc600078e3cff */
[----:B------:R-:W-:-:S04]  /*0a40*/  IADD3 R2, PT, PT, -R12, -0x43300000, RZ ;  /* 0xbcd000000c027810 */ /* 0x000fc80007ffe1ff */
[----:B------:R-:W-:-:S04]  /*0a50*/  FSETP.NEU.AND P0, PT, |R3|, R2, PT ;  /* 0x000000020300720b */ /* 0x000fc80003f0d200 */
[----:B------:R-:W-:Y:S02]  /*0a60*/  FSEL R10, R4, R10, !P0 ;  /* 0x0000000a040a7208 */ /* 0x000fe40004000000 */
[----:B------:R-:W-:Y:S01]  /*0a70*/  FSEL R11, R7, R11, !P0 ;  /* 0x0000000b070b7208 */ /* 0x000fe20004000000 */
[----:B------:R-:W-:Y:S06]  /*0a80*/  BRA `(.L_x_7) ;  /* 0x0000000000547947 */ /* 0x000fec0003800000 */
.L_x_6:
[----:B------:R-:W-:-:S14]  /*0a90*/  DSETP.NAN.AND P0, PT, R4, R4, PT ;  /* 0x000000040400722a */ /* 0x000fdc0003f08000 */
[----:B------:R-:W-:Y:S05]  /*0aa0*/  @P0 BRA `(.L_x_8) ;  /* 0x0000000000440947 */ /* 0x000fea0003800000 */
[----:B------:R-:W-:-:S14]  /*0ab0*/  DSETP.NAN.AND P0, PT, R6, R6, PT ;  /* 0x000000060600722a */ /* 0x000fdc0003f08000 */
[----:B------:R-:W-:Y:S05]  /*0ac0*/  @P0 BRA `(.L_x_9) ;  /* 0x0000000000300947 */ /* 0x000fea0003800000 */
[----:B------:R-:W-:Y:S01]  /*0ad0*/  ISETP.NE.AND P0, PT, R23, R24, PT ;  /* 0x000000181700720c */ /* 0x000fe20003f05270 */
[----:B------:R-:W-:Y:S02]  /*0ae0*/  IMAD.MOV.U32 R10, RZ, RZ, 0x0 ;  /* 0x00000000ff0a7424 */ /* 0x000fe400078e00ff */
[----:B------:R-:W-:-:S10]  /*0af0*/  IMAD.MOV.U32 R11, RZ, RZ, -0x80000 ;  /* 0xfff80000ff0b7424 */ /* 0x000fd400078e00ff */
[----:B------:R-:W-:Y:S05]  /*0b00*/  @!P0 BRA `(.L_x_7) ;  /* 0x0000000000348947 */ /* 0x000fea0003800000 */
[----:B------:R-:W-:Y:S02]  /*0b10*/  ISETP.NE.AND P0, PT, R23, 0x7ff00000, PT ;  /* 0x7ff000001700780c */ /* 0x000fe40003f05270 */
[----:B------:R-:W-:Y:S02]  /*0b20*/  LOP3.LUT R11, R5, 0x80000000, R7, 0x48, !PT ;  /* 0x80000000050b7812 */ /* 0x000fe400078e4807 */
[----:B------:R-:W-:-:S13]  /*0b30*/  ISETP.EQ.OR P0, PT, R24, RZ, !P0 ;  /* 0x000000ff1800720c */ /* 0x000fda0004702670 */
[----:B------:R-:W-:Y:S01]  /*0b40*/  @P0 LOP3.LUT R2, R11, 0x7ff00000, RZ, 0xfc, !PT ;  /* 0x7ff000000b020812 */ /* 0x000fe200078efcff */
[----:B------:R-:W-:Y:S02]  /*0b50*/  @!P0 IMAD.MOV.U32 R10, RZ, RZ, RZ ;  /* 0x000000ffff0a8224 */ /* 0x000fe400078e00ff */
[----:B------:R-:W-:Y:S02]  /*0b60*/  @P0 IMAD.MOV.U32 R10, RZ, RZ, RZ ;  /* 0x000000ffff0a0224 */ /* 0x000fe400078e00ff */
[----:B------:R-:W-:Y:S01]  /*0b70*/  @P0 IMAD.MOV.U32 R11, RZ, RZ, R2 ;  /* 0x000000ffff0b0224 */ /* 0x000fe200078e0002 */
[----:B------:R-:W-:Y:S06]  /*0b80*/  BRA `(.L_x_7) ;  /* 0x0000000000147947 */ /* 0x000fec0003800000 */
.L_x_9:
[----:B------:R-:W-:Y:S01]  /*0b90*/  LOP3.LUT R11, R7, 0x80000, RZ, 0xfc, !PT ;  /* 0x00080000070b7812 */ /* 0x000fe200078efcff */
[----:B------:R-:W-:Y:S01]  /*0ba0*/  IMAD.MOV.U32 R10, RZ, RZ, R6 ;  /* 0x000000ffff0a7224 */ /* 0x000fe200078e0006 */
[----:B------:R-:W-:Y:S06]  /*0bb0*/  BRA `(.L_x_7) ;  /* 0x0000000000087947 */ /* 0x000fec0003800000 */
.L_x_8:
[----:B------:R-:W-:Y:S01]  /*0bc0*/  LOP3.LUT R11, R5, 0x80000, RZ, 0xfc, !PT ;  /* 0x00080000050b7812 */ /* 0x000fe200078efcff */
[----:B------:R-:W-:-:S07]  /*0bd0*/  IMAD.MOV.U32 R10, RZ, RZ, R4 ;  /* 0x000000ffff0a7224 */ /* 0x000fce00078e0004 */
.L_x_7:
[----:B------:R-:W-:Y:S05]  /*0be0*/  BSYNC.RECONVERGENT B2 ;  /* 0x0000000000027941 */ /* 0x000fea0003800200 */
.L_x_5:
[----:B------:R-:W-:Y:S02]  /*0bf0*/  IMAD.MOV.U32 R23, RZ, RZ, 0x0 ;  /* 0x00000000ff177424 */ /* 0x000fe400078e00ff */
[----:B------:R-:W-:Y:S02]  /*0c00*/  IMAD.MOV.U32 R2, RZ, RZ, R10 ;  /* 0x000000ffff027224 */ /* 0x000fe400078e000a */
[----:B------:R-:W-:Y:S01]  /*0c10*/  IMAD.MOV.U32 R3, RZ, RZ, R11 ;  /* 0x000000ffff037224 */ /* 0x000fe200078e000b */
[----:B------:R-:W-:Y:S06]  /*0c20*/  RET.REL.NODEC R22 `(_Z22_fourier_filter_kernelPA2_dPKiS2_S2_PKdd) ;  /* 0xfffffff016f47950 */ /* 0x000fec0003c3ffff */
.L_x_10:
[----:B------:R-:W-:-:S00]  /*0c30*/  BRA `(.L_x_10) ;  /* 0xfffffffc00fc7947 */ /* 0x000fc0000383ffff */
[----:B------:R-:W-:-:S00]  /*0c40*/  NOP ;  /* 0x0000000000007918 */ /* 0x000fc00000000000 */
        /* <DEDUP_REMOVED lines=11> */
.L_x_11:


//--------------------- .nv.shared.reserved.0     --------------------------
	.section	.nv.shared.reserved.0,"aw",@nobits
	.weak		__nv_reservedSMEM_offset_0_alias
	.size		__nv_reservedSMEM_offset_0_alias, 0, 64
	.other		__nv_reservedSMEM_offset_0_alias,@"STO_CUDA_RESERVED_SHARED STV_DEFAULT"
__nv_reservedSMEM_offset_0_alias:
	.zero		0
	.zero		64


//--------------------- .nv.constant0._Z22_fourier_filter_kernelPA2_dPKiS2_S2_PKdd --------------------------
	.section	.nv.constant0._Z22_fourier_filter_kernelPA2_dPKiS2_S2_PKdd,"a",@progbits
	.sectionflags	@""
	.align	4
.nv.constant0._Z22_fourier_filter_kernelPA2_dPKiS2_S2_PKdd:
	.zero		944


//--------------------- SYMBOLS --------------------------

	.type		.nv.reservedSmem.offset0,@object
	.size		.nv.reservedSmem.offset0,0x4
